//
// Generated by NVIDIA NVVM Compiler
//
// Compiler Build ID: CL-36424714
// Cuda compilation tools, release 13.0, V13.0.88
// Based on NVVM 20.0.0
//

.version 9.0
.target sm_100
.address_size 64

	// .globl	_Z8blocks2dPKfPfi

.visible .entry _Z8blocks2dPKfPfi(
	.param .u64 .ptr .align 1 _Z8blocks2dPKfPfi_param_0,
	.param .u64 .ptr .align 1 _Z8blocks2dPKfPfi_param_1,
	.param .u32 _Z8blocks2dPKfPfi_param_2
)
{
	.reg .pred 	%p<2>;
	.reg .b32 	%r<12>;
	.reg .b32 	%f<3>;
	.reg .b64 	%rd<8>;

	ld.param.u64 	%rd1, [_Z8blocks2dPKfPfi_param_0];
	ld.param.u64 	%rd2, [_Z8blocks2dPKfPfi_param_1];
	ld.param.u32 	%r3, [_Z8blocks2dPKfPfi_param_2];
	mov.u32 	%r4, %ctaid.y;
	mov.u32 	%r5, %ntid.y;
	mov.u32 	%r6, %tid.y;
	mad.lo.s32 	%r1, %r4, %r5, %r6;
	mov.u32 	%r7, %ctaid.x;
	mov.u32 	%r8, %ntid.x;
	mov.u32 	%r9, %tid.x;
	mad.lo.s32 	%r2, %r7, %r8, %r9;
	max.s32 	%r10, %r1, %r2;
	setp.ge.s32 	%p1, %r10, %r3;
	@%p1 bra 	$L__BB0_2;
	cvta.to.global.u64 	%rd3, %rd1;
	cvta.to.global.u64 	%rd4, %rd2;
	mad.lo.s32 	%r11, %r3, %r1, %r2;
	mul.wide.s32 	%rd5, %r11, 4;
	add.s64 	%rd6, %rd3, %rd5;
	ld.global.f32 	%f1, [%rd6];
	add.f32 	%f2, %f1, 0f41200000;
	add.s64 	%rd7, %rd4, %rd5;
	st.global.f32 	[%rd7], %f2;
$L__BB0_2:
	ret;

}


// ===== COMPILED SASS (sm_100) =====

	.target	sm_100

	.elftype	@"ET_EXEC"


//--------------------- .note.nv.tkinfo           --------------------------
	.section	.note.nv.tkinfo,"",@"SHT_NOTE"
	.sectionflags	@"SHF_NOTE_NV_TKINFO"
	.tkinfo
        /*0018*/ 	.word	0x00000002
        /*0030*/ 	.string	""
        /*0030*/ 	.string	"ptxas"
        /*0030*/ 	.string	"Cuda compilation tools, release 13.0, V13.0.88"
        /*0030*/ 	.string	"Build cuda_13.0.r13.0/compiler.36424714_0"
        /*0030*/ 	.string	"-arch sm_100 -m 64 "



//--------------------- .note.nv.cuinfo           --------------------------
	.section	.note.nv.cuinfo,"",@"SHT_NOTE"
	.sectionflags	@"SHF_NOTE_NV_CUINFO"
        /*0018*/ 	.short	0x0002
        /*001a*/ 	.short	0x0064
        /*001c*/ 	.short	0x0082
	.zero		2


//--------------------- .nv.info                  --------------------------
	.section	.nv.info,"",@"SHT_CUDA_INFO"
	.align	4


	//----- nvinfo : EIATTR_REGCOUNT
	.align		4
        /*0000*/ 	.byte	0x04, 0x2f
        /*0002*/ 	.short	(.L_1 - .L_0)
	.align		4
.L_0:
        /*0004*/ 	.word	index@(_Z8blocks2dPKfPfi)
        /*0008*/ 	.word	0x0000000a


	//----- nvinfo : EIATTR_FRAME_SIZE
	.align		4
.L_1:
        /*000c*/ 	.byte	0x04, 0x11
        /*000e*/ 	.short	(.L_3 - .L_2)
	.align		4
.L_2:
        /*0010*/ 	.word	index@(_Z8blocks2dPKfPfi)
        /*0014*/ 	.word	0x00000000


	//----- nvinfo : EIATTR_MIN_STACK_SIZE
	.align		4
.L_3:
        /*0018*/ 	.byte	0x04, 0x12
        /*001a*/ 	.short	(.L_5 - .L_4)
	.align		4
.L_4:
        /*001c*/ 	.word	index@(_Z8blocks2dPKfPfi)
        /*0020*/ 	.word	0x00000000
.L_5:


//--------------------- .nv.compat                --------------------------
	.section	.nv.compat,"",@"SHT_CUDA_COMPAT_INFO"
	.align	4
        /*0000*/ 	.byte	0x02, 0x09, 0x00, 0x00, 0x02, 0x02, 0x01, 0x00, 0x02, 0x05, 0x05, 0x00, 0x03, 0x07, 0x01, 0x01
        /*0010*/ 	.byte	0x02, 0x03, 0x00, 0x00, 0x02, 0x06, 0x01, 0x00, 0x04, 0x0b, 0x08, 0x00, 0x09, 0x00, 0x00, 0x00
        /*0020*/ 	.byte	0x00, 0x00, 0x00, 0x00


//--------------------- .nv.info._Z8blocks2dPKfPfi --------------------------
	.section	.nv.info._Z8blocks2dPKfPfi,"",@"SHT_CUDA_INFO"
	.sectionflags	@""
	.align	4


	//----- nvinfo : EIATTR_CUDA_API_VERSION
	.align		4
        /*0000*/ 	.byte	0x04, 0x37
        /*0002*/ 	.short	(.L_7 - .L_6)
.L_6:
        /*0004*/ 	.word	0x00000082


	//----- nvinfo : EIATTR_KPARAM_INFO
	.align		4
.L_7:
        /*0008*/ 	.byte	0x04, 0x17
        /*000a*/ 	.short	(.L_9 - .L_8)
.L_8:
        /*000c*/ 	.word	0x00000000
        /*0010*/ 	.short	0x0002
        /*0012*/ 	.short	0x0010
        /*0014*/ 	.byte	0x00, 0xf0, 0x11, 0x00


	//----- nvinfo : EIATTR_KPARAM_INFO
	.align		4
.L_9:
        /*0018*/ 	.byte	0x04, 0x17
        /*001a*/ 	.short	(.L_11 - .L_10)
.L_10:
        /*001c*/ 	.word	0x00000000
        /*0020*/ 	.short	0x0001
        /*0022*/ 	.short	0x0008
        /*0024*/ 	.byte	0x00, 0xf5, 0x21, 0x00


	//----- nvinfo : EIATTR_KPARAM_INFO
	.align		4
.L_11:
        /*0028*/ 	.byte	0x04, 0x17
        /*002a*/ 	.short	(.L_13 - .L_12)
.L_12:
        /*002c*/ 	.word	0x00000000
        /*0030*/ 	.short	0x0000
        /*0032*/ 	.short	0x0000
        /*0034*/ 	.byte	0x00, 0xf5, 0x21, 0x00


	//----- nvinfo : EIATTR_SPARSE_MMA_MASK
	.align		4
.L_13:
        /*0038*/ 	.byte	0x03, 0x50
        /*003a*/ 	.short	0x0000


	//----- nvinfo : EIATTR_MAXREG_COUNT
	.align		4
        /*003c*/ 	.byte	0x03, 0x1b
        /*003e*/ 	.short	0x00ff


	//----- nvinfo : EIATTR_MERCURY_ISA_VERSION
	.align		4
        /*0040*/ 	.byte	0x03, 0x5f
        /*0042*/ 	.short	0x0101


	//----- nvinfo : EIATTR_VRC_CTA_INIT_COUNT
	.align		4
        /*0044*/ 	.byte	0x02, 0x4a
	.zero		1
	.zero		1


	//----- nvinfo : EIATTR_EXIT_INSTR_OFFSETS
	.align		4
        /*0048*/ 	.byte	0x04, 0x1c
        /*004a*/ 	.short	(.L_15 - .L_14)


	//   ....[0]....
.L_14:
        /*004c*/ 	.word	0x000000c0


	//   ....[1]....
        /*0050*/ 	.word	0x00000160


	//----- nvinfo : EIATTR_CBANK_PARAM_SIZE
	.align		4
.L_15:
        /*0054*/ 	.byte	0x03, 0x19
        /*0056*/ 	.short	0x0014


	//----- nvinfo : EIATTR_PARAM_CBANK
	.align		4
        /*0058*/ 	.byte	0x04, 0x0a
        /*005a*/ 	.short	(.L_17 - .L_16)
	.align		4
.L_16:
        /*005c*/ 	.word	index@(.nv.constant0._Z8blocks2dPKfPfi)
        /*0060*/ 	.short	0x0380
        /*0062*/ 	.short	0x0014


	//----- nvinfo : EIATTR_SW_WAR
	.align		4
.L_17:
        /*0064*/ 	.byte	0x04, 0x36
        /*0066*/ 	.short	(.L_19 - .L_18)
.L_18:
        /*0068*/ 	.word	0x00000008
.L_19:


//--------------------- .nv.callgraph             --------------------------
	.section	.nv.callgraph,"",@"SHT_CUDA_CALLGRAPH"
	.align	4
	.sectionentsize	8
	.align		4
        /*0000*/ 	.word	0x00000000
	.align		4
        /*0004*/ 	.word	0xffffffff
	.align		4
        /*0008*/ 	.word	0x00000000
	.align		4
        /*000c*/ 	.word	0xfffffffe
	.align		4
        /*0010*/ 	.word	0x00000000
	.align		4
        /*0014*/ 	.word	0xfffffffd
	.align		4
        /*0018*/ 	.word	0x00000000
	.align		4
        /*001c*/ 	.word	0xfffffffc


//--------------------- .text._Z8blocks2dPKfPfi   --------------------------
	.section	.text._Z8blocks2dPKfPfi,"ax",@progbits
	.align	128
        .global         _Z8blocks2dPKfPfi
        .type           _Z8blocks2dPKfPfi,@function
        .size           _Z8blocks2dPKfPfi,(.L_x_1 - _Z8blocks2dPKfPfi)
        .other          _Z8blocks2dPKfPfi,@"STO_CUDA_ENTRY STV_DEFAULT"
_Z8blocks2dPKfPfi:
.text._Z8blocks2dPKfPfi:
[----:B------:R-:W-:Y:S01]  /*0000*/  LDC R1, c[0x0][0x37c] ;  /* 0x0000df00ff017b82 */ /* 0x000fe20000000800 */
[----:B------:R-:W0:Y:S07]  /*0010*/  S2R R3, SR_TID.Y ;  /* 0x0000000000037919 */ /* 0x000e2e0000002200 */
[----:B------:R-:W0:Y:S01]  /*0020*/  LDC R0, c[0x0][0x364] ;  /* 0x0000d900ff007b82 */ /* 0x000e220000000800 */
[----:B------:R-:W1:Y:S01]  /*0030*/  LDCU UR6, c[0x0][0x390] ;  /* 0x00007200ff0677ac */ /* 0x000e620008000800 */
[----:B------:R-:W2:Y:S06]  /*0040*/  S2R R2, SR_TID.X ;  /* 0x0000000000027919 */ /* 0x000eac0000002100 */
[----:B------:R-:W0:Y:S08]  /*0050*/  S2UR UR4, SR_CTAID.Y ;  /* 0x00000000000479c3 */ /* 0x000e300000002600 */
[----:B------:R-:W2:Y:S08]  /*0060*/  S2UR UR5, SR_CTAID.X ;  /* 0x00000000000579c3 */ /* 0x000eb00000002500 */
[----:B------:R-:W2:Y:S01]  /*0070*/  LDC R5, c[0x0][0x360] ;  /* 0x0000d800ff057b82 */ /* 0x000ea20000000800 */
[----:B0-----:R-:W-:-:S02]  /*0080*/  IMAD R0, R0, UR4, R3 ;  /* 0x0000000400007c24 */ /* 0x001fc4000f8e0203 */
[----:B--2---:R-:W-:-:S05]  /*0090*/  IMAD R5, R5, UR5, R2 ;  /* 0x0000000505057c24 */ /* 0x004fca000f8e0202 */
[----:B------:R-:W-:-:S04]  /*00a0*/  VIMNMX R2, PT, PT, R0, R5, !PT ;  /* 0x0000000500027248 */ /* 0x000fc80007fe0100 */
[----:B-1----:R-:W-:-:S13]  /*00b0*/  ISETP.GE.AND P0, PT, R2, UR6, PT ;  /* 0x0000000602007c0c */ /* 0x002fda000bf06270 */
[----:B------:R-:W-:Y:S05]  /*00c0*/  @P0 EXIT ;  /* 0x000000000000094d */ /* 0x000fea0003800000 */
[----:B------:R-:W0:Y:S01]  /*00d0*/  LDC.64 R2, c[0x0][0x380] ;  /* 0x0000e000ff027b82 */ /* 0x000e220000000a00 */
[----:B------:R-:W1:Y:S01]  /*00e0*/  LDCU.64 UR4, c[0x0][0x358] ;  /* 0x00006b00ff0477ac */ /* 0x000e620008000a00 */
[----:B------:R-:W-:-:S06]  /*00f0*/  IMAD R7, R0, UR6, R5 ;  /* 0x0000000600077c24 */ /* 0x000fcc000f8e0205 */
[----:B------:R-:W2:Y:S01]  /*0100*/  LDC.64 R4, c[0x0][0x388] ;  /* 0x0000e200ff047b82 */ /* 0x000ea20000000a00 */
[----:B0-----:R-:W-:-:S06]  /*0110*/  IMAD.WIDE R2, R7, 0x4, R2 ;  /* 0x0000000407027825 */ /* 0x001fcc00078e0202 */
[----:B-1----:R-:W3:Y:S01]  /*0120*/  LDG.E R2, desc[UR4][R2.64] ;  /* 0x0000000402027981 */ /* 0x002ee2000c1e1900 */
[----:B--2---:R-:W-:-:S04]  /*0130*/  IMAD.WIDE R4, R7, 0x4, R4 ;  /* 0x0000000407047825 */ /* 0x004fc800078e0204 */
[----:B---3--:R-:W-:-:S05]  /*0140*/  FADD R7, R2, 10 ;  /* 0x4120000002077421 */ /* 0x008fca0000000000 */
[----:B------:R-:W-:Y:S01]  /*0150*/  STG.E desc[UR4][R4.64], R7 ;  /* 0x0000000704007986 */ /* 0x000fe2000c101904 */
[----:B------:R-:W-:Y:S05]  /*0160*/  EXIT ;  /* 0x000000000000794d */ /* 0x000fea0003800000 */
.L_x_0:
[----:B------:R-:W-:-:S00]  /*0170*/  BRA `(.L_x_0) ;  /* 0xfffffffc00fc7947 */ /* 0x000fc0000383ffff */
[----:B------:R-:W-:-:S00]  /*0180*/  NOP ;  /* 0x0000000000007918 */ /* 0x000fc00000000000 */
[----:B------:R-:W-:-:S00]  /*0190*/  NOP ;  /* 0x0000000000007918 */ /* 0x000fc00000000000 */
[----:B------:R-:W-:-:S00]  /*01a0*/  NOP ;  /* 0x0000000000007918 */ /* 0x000fc00000000000 */
[----:B------:R-:W-:-:S00]  /*01b0*/  NOP ;  /* 0x0000000000007918 */ /* 0x000fc00000000000 */
[----:B------:R-:W-:-:S00]  /*01c0*/  NOP ;  /* 0x0000000000007918 */ /* 0x000fc00000000000 */
[----:B------:R-:W-:-:S00]  /*01d0*/  NOP ;  /* 0x0000000000007918 */ /* 0x000fc00000000000 */
[----:B------:R-:W-:-:S00]  /*01e0*/  NOP ;  /* 0x0000000000007918 */ /* 0x000fc00000000000 */
[----:B------:R-:W-:-:S00]  /*01f0*/  NOP ;  /* 0x0000000000007918 */ /* 0x000fc00000000000 */
.L_x_1:


//--------------------- .nv.shared.reserved.0     --------------------------
	.section	.nv.shared.reserved.0,"aw",@nobits
	.weak		__nv_reservedSMEM_offset_0_alias
	.size		__nv_reservedSMEM_offset_0_alias, 0, 64
	.other		__nv_reservedSMEM_offset_0_alias,@"STO_CUDA_RESERVED_SHARED STV_DEFAULT"
__nv_reservedSMEM_offset_0_alias:
	.zero		0
	.zero		64


//--------------------- .nv.constant0._Z8blocks2dPKfPfi --------------------------
	.section	.nv.constant0._Z8blocks2dPKfPfi,"a",@progbits
	.sectionflags	@""
	.align	4
.nv.constant0._Z8blocks2dPKfPfi:
	.zero		916


//--------------------- SYMBOLS --------------------------

	.type		.nv.reservedSmem.offset0,@object
	.size		.nv.reservedSmem.offset0,0x4
